//
// Generated by NVIDIA NVVM Compiler
//
// Compiler Build ID: CL-36424714
// Cuda compilation tools, release 13.0, V13.0.88
// Based on NVVM 20.0.0
//

.version 9.0
.target sm_100
.address_size 64

	// .globl	_Z4loopPjjj

.visible .entry _Z4loopPjjj(
	.param .u64 .ptr .align 1 _Z4loopPjjj_param_0,
	.param .u32 _Z4loopPjjj_param_1,
	.param .u32 _Z4loopPjjj_param_2
)
{
	.reg .pred 	%p<26>;
	.reg .b32 	%r<64>;
	.reg .b64 	%rd<11>;

	ld.param.u64 	%rd5, [_Z4loopPjjj_param_0];
	ld.param.u32 	%r23, [_Z4loopPjjj_param_1];
	ld.param.u32 	%r24, [_Z4loopPjjj_param_2];
	cvta.to.global.u64 	%rd1, %rd5;
	mul.hi.u32 	%r25, %r24, -858993459;
	shr.u32 	%r1, %r25, 2;
	setp.lt.u32 	%p1, %r24, 5;
	@%p1 bra 	$L__BB0_40;
	add.s32 	%r27, %r1, -1;
	and.b32  	%r2, %r1, 7;
	setp.lt.u32 	%p2, %r27, 7;
	mov.b32 	%r62, 0;
	@%p2 bra 	$L__BB0_20;
	and.b32  	%r62, %r1, 1073741816;
	mov.b32 	%r60, 0;
$L__BB0_3:
	.pragma "nounroll";
	shl.b32 	%r29, %r60, 2;
	setp.ge.u32 	%p3, %r29, %r23;
	mul.wide.u32 	%rd6, %r60, 4;
	add.s64 	%rd2, %rd1, %rd6;
	@%p3 bra 	$L__BB0_5;
	add.s32 	%r30, %r60, %r24;
	st.global.u32 	[%rd2], %r30;
$L__BB0_5:
	add.s32 	%r5, %r60, 1;
	shl.b32 	%r31, %r5, 2;
	setp.ge.u32 	%p4, %r31, %r23;
	@%p4 bra 	$L__BB0_7;
	add.s32 	%r32, %r5, %r24;
	st.global.u32 	[%rd2+4], %r32;
$L__BB0_7:
	add.s32 	%r6, %r60, 2;
	shl.b32 	%r33, %r6, 2;
	setp.ge.u32 	%p5, %r33, %r23;
	@%p5 bra 	$L__BB0_9;
	add.s32 	%r34, %r6, %r24;
	st.global.u32 	[%rd2+8], %r34;
$L__BB0_9:
	add.s32 	%r7, %r60, 3;
	shl.b32 	%r35, %r7, 2;
	setp.ge.u32 	%p6, %r35, %r23;
	@%p6 bra 	$L__BB0_11;
	add.s32 	%r36, %r7, %r24;
	st.global.u32 	[%rd2+12], %r36;
$L__BB0_11:
	add.s32 	%r8, %r60, 4;
	shl.b32 	%r37, %r8, 2;
	setp.ge.u32 	%p7, %r37, %r23;
	@%p7 bra 	$L__BB0_13;
	add.s32 	%r38, %r8, %r24;
	st.global.u32 	[%rd2+16], %r38;
$L__BB0_13:
	add.s32 	%r9, %r60, 5;
	shl.b32 	%r39, %r9, 2;
	setp.ge.u32 	%p8, %r39, %r23;
	@%p8 bra 	$L__BB0_15;
	add.s32 	%r40, %r9, %r24;
	st.global.u32 	[%rd2+20], %r40;
$L__BB0_15:
	add.s32 	%r10, %r60, 6;
	shl.b32 	%r41, %r10, 2;
	setp.ge.u32 	%p9, %r41, %r23;
	@%p9 bra 	$L__BB0_17;
	add.s32 	%r42, %r10, %r24;
	st.global.u32 	[%rd2+24], %r42;
$L__BB0_17:
	add.s32 	%r11, %r60, 7;
	shl.b32 	%r43, %r11, 2;
	setp.ge.u32 	%p10, %r43, %r23;
	@%p10 bra 	$L__BB0_19;
	add.s32 	%r44, %r11, %r24;
	st.global.u32 	[%rd2+28], %r44;
$L__BB0_19:
	add.s32 	%r60, %r60, 8;
	setp.ne.s32 	%p11, %r60, %r62;
	@%p11 bra 	$L__BB0_3;
$L__BB0_20:
	setp.eq.s32 	%p12, %r2, 0;
	@%p12 bra 	$L__BB0_40;
	and.b32  	%r14, %r1, 3;
	setp.lt.u32 	%p13, %r2, 4;
	@%p13 bra 	$L__BB0_31;
	shl.b32 	%r45, %r62, 2;
	setp.ge.u32 	%p14, %r45, %r23;
	mul.wide.u32 	%rd7, %r62, 4;
	add.s64 	%rd3, %rd1, %rd7;
	@%p14 bra 	$L__BB0_24;
	add.s32 	%r46, %r62, %r24;
	st.global.u32 	[%rd3], %r46;
$L__BB0_24:
	add.s32 	%r15, %r62, 1;
	shl.b32 	%r47, %r15, 2;
	setp.ge.u32 	%p15, %r47, %r23;
	@%p15 bra 	$L__BB0_26;
	add.s32 	%r48, %r15, %r24;
	st.global.u32 	[%rd3+4], %r48;
$L__BB0_26:
	add.s32 	%r16, %r62, 2;
	shl.b32 	%r49, %r16, 2;
	setp.ge.u32 	%p16, %r49, %r23;
	@%p16 bra 	$L__BB0_28;
	add.s32 	%r50, %r16, %r24;
	st.global.u32 	[%rd3+8], %r50;
$L__BB0_28:
	add.s32 	%r17, %r62, 3;
	shl.b32 	%r51, %r17, 2;
	setp.ge.u32 	%p17, %r51, %r23;
	@%p17 bra 	$L__BB0_30;
	add.s32 	%r52, %r17, %r24;
	st.global.u32 	[%rd3+12], %r52;
$L__BB0_30:
	add.s32 	%r62, %r62, 4;
$L__BB0_31:
	setp.eq.s32 	%p18, %r14, 0;
	@%p18 bra 	$L__BB0_40;
	setp.eq.s32 	%p19, %r14, 1;
	@%p19 bra 	$L__BB0_38;
	shl.b32 	%r53, %r62, 2;
	setp.ge.u32 	%p20, %r53, %r23;
	mul.wide.u32 	%rd8, %r62, 4;
	add.s64 	%rd4, %rd1, %rd8;
	@%p20 bra 	$L__BB0_35;
	add.s32 	%r54, %r62, %r24;
	st.global.u32 	[%rd4], %r54;
$L__BB0_35:
	add.s32 	%r20, %r62, 1;
	shl.b32 	%r55, %r20, 2;
	setp.ge.u32 	%p21, %r55, %r23;
	@%p21 bra 	$L__BB0_37;
	add.s32 	%r56, %r20, %r24;
	st.global.u32 	[%rd4+4], %r56;
$L__BB0_37:
	add.s32 	%r62, %r62, 2;
$L__BB0_38:
	and.b32  	%r57, %r1, 1;
	setp.eq.b32 	%p22, %r57, 1;
	not.pred 	%p23, %p22;
	shl.b32 	%r58, %r62, 2;
	setp.ge.u32 	%p24, %r58, %r23;
	or.pred  	%p25, %p23, %p24;
	@%p25 bra 	$L__BB0_40;
	add.s32 	%r59, %r62, %r24;
	mul.wide.u32 	%rd9, %r62, 4;
	add.s64 	%rd10, %rd1, %rd9;
	st.global.u32 	[%rd10], %r59;
$L__BB0_40:
	ret;

}


// ===== COMPILED SASS (sm_100) =====

	.target	sm_100

	.elftype	@"ET_EXEC"


//--------------------- .note.nv.tkinfo           --------------------------
	.section	.note.nv.tkinfo,"",@"SHT_NOTE"
	.sectionflags	@"SHF_NOTE_NV_TKINFO"
	.tkinfo
        /*0018*/ 	.word	0x00000002
        /*0030*/ 	.string	""
        /*0030*/ 	.string	"ptxas"
        /*0030*/ 	.string	"Cuda compilation tools, release 13.0, V13.0.88"
        /*0030*/ 	.string	"Build cuda_13.0.r13.0/compiler.36424714_0"
        /*0030*/ 	.string	"-arch sm_100 -m 64 "



//--------------------- .note.nv.cuinfo           --------------------------
	.section	.note.nv.cuinfo,"",@"SHT_NOTE"
	.sectionflags	@"SHF_NOTE_NV_CUINFO"
        /*0018*/ 	.short	0x0002
        /*001a*/ 	.short	0x0064
        /*001c*/ 	.short	0x0082
	.zero		2


//--------------------- .nv.info                  --------------------------
	.section	.nv.info,"",@"SHT_CUDA_INFO"
	.align	4


	//----- nvinfo : EIATTR_REGCOUNT
	.align		4
        /*0000*/ 	.byte	0x04, 0x2f
        /*0002*/ 	.short	(.L_1 - .L_0)
	.align		4
.L_0:
        /*0004*/ 	.word	index@(_Z4loopPjjj)
        /*0008*/ 	.word	0x0000001a


	//----- nvinfo : EIATTR_FRAME_SIZE
	.align		4
.L_1:
        /*000c*/ 	.byte	0x04, 0x11
        /*000e*/ 	.short	(.L_3 - .L_2)
	.align		4
.L_2:
        /*0010*/ 	.word	index@(_Z4loopPjjj)
        /*0014*/ 	.word	0x00000000


	//----- nvinfo : EIATTR_MIN_STACK_SIZE
	.align		4
.L_3:
        /*0018*/ 	.byte	0x04, 0x12
        /*001a*/ 	.short	(.L_5 - .L_4)
	.align		4
.L_4:
        /*001c*/ 	.word	index@(_Z4loopPjjj)
        /*0020*/ 	.word	0x00000000
.L_5:


//--------------------- .nv.compat                --------------------------
	.section	.nv.compat,"",@"SHT_CUDA_COMPAT_INFO"
	.align	4
        /*0000*/ 	.byte	0x02, 0x09, 0x00, 0x00, 0x02, 0x02, 0x01, 0x00, 0x02, 0x05, 0x05, 0x00, 0x03, 0x07, 0x01, 0x01
        /*0010*/ 	.byte	0x02, 0x03, 0x00, 0x00, 0x02, 0x06, 0x01, 0x00, 0x04, 0x0b, 0x08, 0x00, 0x09, 0x00, 0x00, 0x00
        /*0020*/ 	.byte	0x00, 0x00, 0x00, 0x00


//--------------------- .nv.info._Z4loopPjjj      --------------------------
	.section	.nv.info._Z4loopPjjj,"",@"SHT_CUDA_INFO"
	.sectionflags	@""
	.align	4


	//----- nvinfo : EIATTR_CUDA_API_VERSION
	.align		4
        /*0000*/ 	.byte	0x04, 0x37
        /*0002*/ 	.short	(.L_7 - .L_6)
.L_6:
        /*0004*/ 	.word	0x00000082


	//----- nvinfo : EIATTR_KPARAM_INFO
	.align		4
.L_7:
        /*0008*/ 	.byte	0x04, 0x17
        /*000a*/ 	.short	(.L_9 - .L_8)
.L_8:
        /*000c*/ 	.word	0x00000000
        /*0010*/ 	.short	0x0002
        /*0012*/ 	.short	0x000c
        /*0014*/ 	.byte	0x00, 0xf0, 0x11, 0x00


	//----- nvinfo : EIATTR_KPARAM_INFO
	.align		4
.L_9:
        /*0018*/ 	.byte	0x04, 0x17
        /*001a*/ 	.short	(.L_11 - .L_10)
.L_10:
        /*001c*/ 	.word	0x00000000
        /*0020*/ 	.short	0x0001
        /*0022*/ 	.short	0x0008
        /*0024*/ 	.byte	0x00, 0xf0, 0x11, 0x00


	//----- nvinfo : EIATTR_KPARAM_INFO
	.align		4
.L_11:
        /*0028*/ 	.byte	0x04, 0x17
        /*002a*/ 	.short	(.L_13 - .L_12)
.L_12:
        /*002c*/ 	.word	0x00000000
        /*0030*/ 	.short	0x0000
        /*0032*/ 	.short	0x0000
        /*0034*/ 	.byte	0x00, 0xf5, 0x21, 0x00


	//----- nvinfo : EIATTR_SPARSE_MMA_MASK
	.align		4
.L_13:
        /*0038*/ 	.byte	0x03, 0x50
        /*003a*/ 	.short	0x0000


	//----- nvinfo : EIATTR_MAXREG_COUNT
	.align		4
        /*003c*/ 	.byte	0x03, 0x1b
        /*003e*/ 	.short	0x00ff


	//----- nvinfo : EIATTR_MERCURY_ISA_VERSION
	.align		4
        /*0040*/ 	.byte	0x03, 0x5f
        /*0042*/ 	.short	0x0101


	//----- nvinfo : EIATTR_VRC_CTA_INIT_COUNT
	.align		4
        /*0044*/ 	.byte	0x02, 0x4a
	.zero		1
	.zero		1


	//----- nvinfo : EIATTR_EXIT_INSTR_OFFSETS
	.align		4
        /*0048*/ 	.byte	0x04, 0x1c
        /*004a*/ 	.short	(.L_15 - .L_14)


	//   ....[0]....
.L_14:
        /*004c*/ 	.word	0x00000030


	//   ....[1]....
        /*0050*/ 	.word	0x00000440


	//   ....[2]....
        /*0054*/ 	.word	0x00000640


	//   ....[3]....
        /*0058*/ 	.word	0x000007b0


	//   ....[4]....
        /*005c*/ 	.word	0x00000810


	//----- nvinfo : EIATTR_CBANK_PARAM_SIZE
	.align		4
.L_15:
        /*0060*/ 	.byte	0x03, 0x19
        /*0062*/ 	.short	0x0010


	//----- nvinfo : EIATTR_PARAM_CBANK
	.align		4
        /*0064*/ 	.byte	0x04, 0x0a
        /*0066*/ 	.short	(.L_17 - .L_16)
	.align		4
.L_16:
        /*0068*/ 	.word	index@(.nv.constant0._Z4loopPjjj)
        /*006c*/ 	.short	0x0380
        /*006e*/ 	.short	0x0010


	//----- nvinfo : EIATTR_SW_WAR
	.align		4
.L_17:
        /*0070*/ 	.byte	0x04, 0x36
        /*0072*/ 	.short	(.L_19 - .L_18)
.L_18:
        /*0074*/ 	.word	0x00000008
.L_19:


//--------------------- .nv.callgraph             --------------------------
	.section	.nv.callgraph,"",@"SHT_CUDA_CALLGRAPH"
	.align	4
	.sectionentsize	8
	.align		4
        /*0000*/ 	.word	0x00000000
	.align		4
        /*0004*/ 	.word	0xffffffff
	.align		4
        /*0008*/ 	.word	0x00000000
	.align		4
        /*000c*/ 	.word	0xfffffffe
	.align		4
        /*0010*/ 	.word	0x00000000
	.align		4
        /*0014*/ 	.word	0xfffffffd
	.align		4
        /*0018*/ 	.word	0x00000000
	.align		4
        /*001c*/ 	.word	0xfffffffc


//--------------------- .text._Z4loopPjjj         --------------------------
	.section	.text._Z4loopPjjj,"ax",@progbits
	.align	128
        .global         _Z4loopPjjj
        .type           _Z4loopPjjj,@function
        .size           _Z4loopPjjj,(.L_x_5 - _Z4loopPjjj)
        .other          _Z4loopPjjj,@"STO_CUDA_ENTRY STV_DEFAULT"
_Z4loopPjjj:
.text._Z4loopPjjj:
[----:B------:R-:W-:Y:S08]  /*0000*/  LDC R1, c[0x0][0x37c] ;  /* 0x0000df00ff017b82 */ /* 0x000ff00000000800 */
[----:B------:R-:W0:Y:S02]  /*0010*/  LDC R6, c[0x0][0x38c] ;  /* 0x0000e300ff067b82 */ /* 0x000e240000000800 */
[----:B0-----:R-:W-:-:S13]  /*0020*/  ISETP.GE.U32.AND P0, PT, R6, 0x5, PT ;  /* 0x000000050600780c */ /* 0x001fda0003f06070 */
[----:B------:R-:W-:Y:S05]  /*0030*/  @!P0 EXIT ;  /* 0x000000000000894d */ /* 0x000fea0003800000 */
[----:B------:R-:W-:Y:S01]  /*0040*/  IMAD.HI.U32 R6, R6, -0x33333333, RZ ;  /* 0xcccccccd06067827 */ /* 0x000fe200078e00ff */
[----:B------:R-:W0:Y:S04]  /*0050*/  LDCU.64 UR4, c[0x0][0x358] ;  /* 0x00006b00ff0477ac */ /* 0x000e280008000a00 */
[----:B------:R-:W-:-:S04]  /*0060*/  SHF.R.U32.HI R6, RZ, 0x2, R6 ;  /* 0x00000002ff067819 */ /* 0x000fc80000011606 */
[C---:B------:R-:W-:Y:S01]  /*0070*/  LOP3.LUT R20, R6.reuse, 0x7, RZ, 0xc0, !PT ;  /* 0x0000000706147812 */ /* 0x040fe200078ec0ff */
[----:B------:R-:W-:-:S03]  /*0080*/  VIADD R0, R6, 0xffffffff ;  /* 0xffffffff06007836 */ /* 0x000fc60000000000 */
[----:B------:R-:W-:Y:S02]  /*0090*/  ISETP.NE.AND P0, PT, R20, RZ, PT ;  /* 0x000000ff1400720c */ /* 0x000fe40003f05270 */
[----:B------:R-:W-:Y:S01]  /*00a0*/  ISETP.GE.U32.AND P1, PT, R0, 0x7, PT ;  /* 0x000000070000780c */ /* 0x000fe20003f26070 */
[----:B------:R-:W-:-:S12]  /*00b0*/  IMAD.MOV.U32 R0, RZ, RZ, RZ ;  /* 0x000000ffff007224 */ /* 0x000fd800078e00ff */
[----:B0-----:R-:W-:Y:S05]  /*00c0*/  @!P1 BRA `(.L_x_0) ;  /* 0x0000000000dc9947 */ /* 0x001fea0003800000 */
[----:B------:R-:W0:Y:S01]  /*00d0*/  LDC.64 R2, c[0x0][0x380] ;  /* 0x0000e000ff027b82 */ /* 0x000e220000000a00 */
[----:B------:R-:W-:Y:S01]  /*00e0*/  LOP3.LUT R0, R6, 0x3ffffff8, RZ, 0xc0, !PT ;  /* 0x3ffffff806007812 */ /* 0x000fe200078ec0ff */
[----:B------:R-:W-:Y:S01]  /*00f0*/  IMAD.MOV.U32 R7, RZ, RZ, RZ ;  /* 0x000000ffff077224 */ /* 0x000fe200078e00ff */
[----:B------:R-:W1:Y:S06]  /*0100*/  LDCU UR6, c[0x0][0x388] ;  /* 0x00007100ff0677ac */ /* 0x000e6c0008000800 */
.L_x_1:
[C---:B---3--:R-:W-:Y:S01]  /*0110*/  IADD3 R13, PT, PT, R7.reuse, 0x1, RZ ;  /* 0x00000001070d7810 */ /* 0x048fe20007ffe0ff */
[C---:B------:R-:W-:Y:S01]  /*0120*/  VIADD R15, R7.reuse, 0x2 ;  /* 0x00000002070f7836 */ /* 0x040fe20000000000 */
[C---:B------:R-:W-:Y:S01]  /*0130*/  IADD3 R9, PT, PT, R7.reuse, 0x3, RZ ;  /* 0x0000000307097810 */ /* 0x040fe20007ffe0ff */
[----:B------:R-:W-:Y:S02]  /*0140*/  VIADD R8, R7, 0x4 ;  /* 0x0000000407087836 */ /* 0x000fe40000000000 */
[----:B------:R-:W-:Y:S02]  /*0150*/  IMAD.SHL.U32 R4, R13, 0x4, RZ ;  /* 0x000000040d047824 */ /* 0x000fe400078e00ff */
[----:B------:R-:W-:Y:S01]  /*0160*/  IMAD.SHL.U32 R10, R9, 0x4, RZ ;  /* 0x00000004090a7824 */ /* 0x000fe200078e00ff */
[----:B------:R-:W-:Y:S01]  /*0170*/  SHF.L.U32 R11, R8, 0x2, RZ ;  /* 0x00000002080b7819 */ /* 0x000fe200000006ff */
[----:B------:R-:W-:Y:S01]  /*0180*/  IMAD.SHL.U32 R5, R7, 0x4, RZ ;  /* 0x0000000407057824 */ /* 0x000fe200078e00ff */
[----:B-1----:R-:W-:Y:S01]  /*0190*/  ISETP.GE.U32.AND P6, PT, R4, UR6, PT ;  /* 0x0000000604007c0c */ /* 0x002fe2000bfc6070 */
[----:B------:R-:W-:Y:S01]  /*01a0*/  IMAD.SHL.U32 R4, R15, 0x4, RZ ;  /* 0x000000040f047824 */ /* 0x000fe200078e00ff */
[----:B------:R-:W-:Y:S01]  /*01b0*/  ISETP.GE.U32.AND P4, PT, R11, UR6, PT ;  /* 0x000000060b007c0c */ /* 0x000fe2000bf86070 */
[C---:B------:R-:W-:Y:S01]  /*01c0*/  VIADD R11, R7.reuse, 0x5 ;  /* 0x00000005070b7836 */ /* 0x040fe20000000000 */
[----:B------:R-:W-:Y:S01]  /*01d0*/  ISETP.GE.U32.AND P3, PT, R10, UR6, PT ;  /* 0x000000060a007c0c */ /* 0x000fe2000bf66070 */
[----:B------:R-:W-:Y:S01]  /*01e0*/  VIADD R12, R7, 0x6 ;  /* 0x00000006070c7836 */ /* 0x000fe20000000000 */
[----:B------:R-:W-:Y:S01]  /*01f0*/  ISETP.GE.U32.AND P1, PT, R4, UR6, PT ;  /* 0x0000000604007c0c */ /* 0x000fe2000bf26070 */
[----:B------:R-:W-:Y:S01]  /*0200*/  IMAD.SHL.U32 R16, R11, 0x4, RZ ;  /* 0x000000040b107824 */ /* 0x000fe200078e00ff */
[----:B------:R-:W-:-:S02]  /*0210*/  IADD3 R10, PT, PT, R7, 0x7, RZ ;  /* 0x00000007070a7810 */ /* 0x000fc40007ffe0ff */
[----:B------:R-:W-:Y:S02]  /*0220*/  ISETP.GE.U32.AND P2, PT, R5, UR6, PT ;  /* 0x0000000605007c0c */ /* 0x000fe4000bf46070 */
[----:B------:R-:W-:Y:S01]  /*0230*/  ISETP.GE.U32.AND P5, PT, R16, UR6, PT ;  /* 0x0000000610007c0c */ /* 0x000fe2000bfa6070 */
[----:B------:R-:W1:Y:S01]  /*0240*/  @!P6 LDC R4, c[0x0][0x38c] ;  /* 0x0000e300ff04eb82 */ /* 0x000e620000000800 */
[----:B------:R-:W-:-:S07]  /*0250*/  SHF.L.U32 R16, R10, 0x2, RZ ;  /* 0x000000020a107819 */ /* 0x000fce00000006ff */
[----:B------:R-:W2:Y:S08]  /*0260*/  @!P1 LDC R14, c[0x0][0x38c] ;  /* 0x0000e300ff0e9b82 */ /* 0x000eb00000000800 */
[----:B------:R-:W3:Y:S01]  /*0270*/  @!P4 LDC R19, c[0x0][0x38c] ;  /* 0x0000e300ff13cb82 */ /* 0x000ee20000000800 */
[----:B-1----:R-:W-:-:S07]  /*0280*/  @!P6 IMAD.IADD R13, R13, 0x1, R4 ;  /* 0x000000010d0de824 */ /* 0x002fce00078e0204 */
[----:B------:R-:W1:Y:S01]  /*0290*/  @!P5 LDC R18, c[0x0][0x38c] ;  /* 0x0000e300ff12db82 */ /* 0x000e620000000800 */
[----:B0-----:R-:W-:-:S05]  /*02a0*/  IMAD.WIDE.U32 R4, R7, 0x4, R2 ;  /* 0x0000000407047825 */ /* 0x001fca00078e0002 */
[----:B------:R3:W-:Y:S01]  /*02b0*/  @!P6 STG.E desc[UR4][R4.64+0x4], R13 ;  /* 0x0000040d0400e986 */ /* 0x0007e2000c101904 */
[----:B--2---:R-:W-:Y:S02]  /*02c0*/  @!P1 IMAD.IADD R15, R15, 0x1, R14 ;  /* 0x000000010f0f9824 */ /* 0x004fe400078e020e */
[----:B------:R-:W-:-:S03]  /*02d0*/  IMAD.SHL.U32 R14, R12, 0x4, RZ ;  /* 0x000000040c0e7824 */ /* 0x000fc600078e00ff */
[----:B------:R0:W-:Y:S01]  /*02e0*/  @!P1 STG.E desc[UR4][R4.64+0x8], R15 ;  /* 0x0000080f04009986 */ /* 0x0001e2000c101904 */
[----:B------:R-:W-:Y:S02]  /*02f0*/  ISETP.GE.U32.AND P1, PT, R16, UR6, PT ;  /* 0x0000000610007c0c */ /* 0x000fe4000bf26070 */
[----:B------:R-:W-:Y:S01]  /*0300*/  ISETP.GE.U32.AND P6, PT, R14, UR6, PT ;  /* 0x000000060e007c0c */ /* 0x000fe2000bfc6070 */
[----:B------:R-:W2:Y:S01]  /*0310*/  @!P3 LDC R16, c[0x0][0x38c] ;  /* 0x0000e300ff10bb82 */ /* 0x000ea20000000800 */
[----:B---3--:R-:W-:-:S05]  /*0320*/  @!P4 IMAD.IADD R13, R8, 0x1, R19 ;  /* 0x00000001080dc824 */ /* 0x008fca00078e0213 */
[----:B------:R3:W-:Y:S02]  /*0330*/  @!P4 STG.E desc[UR4][R4.64+0x10], R13 ;  /* 0x0000100d0400c986 */ /* 0x0007e4000c101904 */
[----:B------:R-:W4:Y:S01]  /*0340*/  @!P2 LDC R14, c[0x0][0x38c] ;  /* 0x0000e300ff0eab82 */ /* 0x000f220000000800 */
[----:B-1----:R-:W-:-:S05]  /*0350*/  @!P5 IMAD.IADD R11, R11, 0x1, R18 ;  /* 0x000000010b0bd824 */ /* 0x002fca00078e0212 */
[----:B------:R3:W-:Y:S02]  /*0360*/  @!P5 STG.E desc[UR4][R4.64+0x14], R11 ;  /* 0x0000140b0400d986 */ /* 0x0007e4000c101904 */
[----:B------:R-:W1:Y:S08]  /*0370*/  @!P1 LDC R23, c[0x0][0x38c] ;  /* 0x0000e300ff179b82 */ /* 0x000e700000000800 */
[----:B------:R-:W0:Y:S01]  /*0380*/  @!P6 LDC R21, c[0x0][0x38c] ;  /* 0x0000e300ff15eb82 */ /* 0x000e220000000800 */
[----:B--2---:R-:W-:-:S05]  /*0390*/  @!P3 IMAD.IADD R17, R9, 0x1, R16 ;  /* 0x000000010911b824 */ /* 0x004fca00078e0210 */
[----:B------:R3:W-:Y:S01]  /*03a0*/  @!P3 STG.E desc[UR4][R4.64+0xc], R17 ;  /* 0x00000c110400b986 */ /* 0x0007e2000c101904 */
[C---:B----4-:R-:W-:Y:S02]  /*03b0*/  @!P2 IMAD.IADD R9, R7.reuse, 0x1, R14 ;  /* 0x000000010709a824 */ /* 0x050fe400078e020e */
[----:B------:R-:W-:-:S03]  /*03c0*/  VIADD R7, R7, 0x8 ;  /* 0x0000000807077836 */ /* 0x000fc60000000000 */
[----:B------:R3:W-:Y:S01]  /*03d0*/  @!P2 STG.E desc[UR4][R4.64], R9 ;  /* 0x000000090400a986 */ /* 0x0007e2000c101904 */
[----:B-1----:R-:W-:-:S05]  /*03e0*/  @!P1 IMAD.IADD R19, R10, 0x1, R23 ;  /* 0x000000010a139824 */ /* 0x002fca00078e0217 */
[----:B------:R3:W-:Y:S01]  /*03f0*/  @!P1 STG.E desc[UR4][R4.64+0x1c], R19 ;  /* 0x00001c1304009986 */ /* 0x0007e2000c101904 */
[----:B------:R-:W-:Y:S02]  /*0400*/  ISETP.NE.AND P1, PT, R7, R0, PT ;  /* 0x000000000700720c */ /* 0x000fe40003f25270 */
[----:B0-----:R-:W-:-:S05]  /*0410*/  @!P6 IADD3 R15, PT, PT, R12, R21, RZ ;  /* 0x000000150c0fe210 */ /* 0x001fca0007ffe0ff */
[----:B------:R3:W-:Y:S06]  /*0420*/  @!P6 STG.E desc[UR4][R4.64+0x18], R15 ;  /* 0x0000180f0400e986 */ /* 0x0007ec000c101904 */
[----:B------:R-:W-:Y:S05]  /*0430*/  @P1 BRA `(.L_x_1) ;  /* 0xfffffffc00341947 */ /* 0x000fea000383ffff */
.L_x_0:
[----:B------:R-:W-:Y:S05]  /*0440*/  @!P0 EXIT ;  /* 0x000000000000894d */ /* 0x000fea0003800000 */
[----:B------:R-:W-:Y:S02]  /*0450*/  ISETP.GE.U32.AND P0, PT, R20, 0x4, PT ;  /* 0x000000041400780c */ /* 0x000fe40003f06070 */
[----:B------:R-:W-:-:S04]  /*0460*/  LOP3.LUT R12, R6, 0x3, RZ, 0xc0, !PT ;  /* 0x00000003060c7812 */ /* 0x000fc800078ec0ff */
[----:B------:R-:W-:-:S07]  /*0470*/  ISETP.NE.AND P4, PT, R12, RZ, PT ;  /* 0x000000ff0c00720c */ /* 0x000fce0003f85270 */
[----:B------:R-:W-:Y:S06]  /*0480*/  @!P0 BRA `(.L_x_2) ;  /* 0x00000000006c8947 */ /* 0x000fec0003800000 */
[----:B------:R-:W0:Y:S01]  /*0490*/  LDCU UR6, c[0x0][0x388] ;  /* 0x00007100ff0677ac */ /* 0x000e220008000800 */
[C---:B------:R-:W-:Y:S01]  /*04a0*/  IADD3 R7, PT, PT, R0.reuse, 0x1, RZ ;  /* 0x0000000100077810 */ /* 0x040fe20007ffe0ff */
[C---:B---3--:R-:W-:Y:S01]  /*04b0*/  VIADD R9, R0.reuse, 0x2 ;  /* 0x0000000200097836 */ /* 0x048fe20000000000 */
[----:B------:R-:W-:-:S03]  /*04c0*/  IADD3 R11, PT, PT, R0, 0x3, RZ ;  /* 0x00000003000b7810 */ /* 0x000fc60007ffe0ff */
[----:B------:R-:W-:Y:S01]  /*04d0*/  IMAD.SHL.U32 R2, R7, 0x4, RZ ;  /* 0x0000000407027824 */ /* 0x000fe200078e00ff */
[----:B------:R-:W-:Y:S01]  /*04e0*/  SHF.L.U32 R4, R11, 0x2, RZ ;  /* 0x000000020b047819 */ /* 0x000fe200000006ff */
[----:B------:R-:W-:-:S03]  /*04f0*/  IMAD.SHL.U32 R3, R9, 0x4, RZ ;  /* 0x0000000409037824 */ /* 0x000fc600078e00ff */
[----:B0-----:R-:W-:Y:S01]  /*0500*/  ISETP.GE.U32.AND P1, PT, R2, UR6, PT ;  /* 0x0000000602007c0c */ /* 0x001fe2000bf26070 */
[----:B------:R-:W-:Y:S01]  /*0510*/  IMAD.SHL.U32 R2, R0, 0x4, RZ ;  /* 0x0000000400027824 */ /* 0x000fe200078e00ff */
[----:B------:R-:W-:Y:S02]  /*0520*/  ISETP.GE.U32.AND P2, PT, R3, UR6, PT ;  /* 0x0000000603007c0c */ /* 0x000fe4000bf46070 */
[----:B------:R-:W-:Y:S02]  /*0530*/  ISETP.GE.U32.AND P3, PT, R4, UR6, PT ;  /* 0x0000000604007c0c */ /* 0x000fe4000bf66070 */
[----:B------:R-:W-:Y:S02]  /*0540*/  ISETP.GE.U32.AND P0, PT, R2, UR6, PT ;  /* 0x0000000602007c0c */ /* 0x000fe4000bf06070 */
[----:B------:R-:W0:Y:S08]  /*0550*/  LDC.64 R2, c[0x0][0x380] ;  /* 0x0000e000ff027b82 */ /* 0x000e300000000a00 */
[----:B------:R-:W1:Y:S08]  /*0560*/  @!P1 LDC R4, c[0x0][0x38c] ;  /* 0x0000e300ff049b82 */ /* 0x000e700000000800 */
[----:B------:R-:W2:Y:S08]  /*0570*/  @!P2 LDC R8, c[0x0][0x38c] ;  /* 0x0000e300ff08ab82 */ /* 0x000eb00000000800 */
[----:B------:R-:W3:Y:S01]  /*0580*/  @!P0 LDC R5, c[0x0][0x38c] ;  /* 0x0000e300ff058b82 */ /* 0x000ee20000000800 */
[----:B0-----:R-:W-:-:S07]  /*0590*/  IMAD.WIDE.U32 R2, R0, 0x4, R2 ;  /* 0x0000000400027825 */ /* 0x001fce00078e0002 */
[----:B------:R-:W0:Y:S01]  /*05a0*/  @!P3 LDC R10, c[0x0][0x38c] ;  /* 0x0000e300ff0abb82 */ /* 0x000e220000000800 */
[----:B-1----:R-:W-:-:S05]  /*05b0*/  @!P1 IMAD.IADD R7, R7, 0x1, R4 ;  /* 0x0000000107079824 */ /* 0x002fca00078e0204 */
[----:B------:R1:W-:Y:S01]  /*05c0*/  @!P1 STG.E desc[UR4][R2.64+0x4], R7 ;  /* 0x0000040702009986 */ /* 0x0003e2000c101904 */
[----:B--2---:R-:W-:-:S05]  /*05d0*/  @!P2 IMAD.IADD R9, R9, 0x1, R8 ;  /* 0x000000010909a824 */ /* 0x004fca00078e0208 */
[----:B------:R1:W-:Y:S01]  /*05e0*/  @!P2 STG.E desc[UR4][R2.64+0x8], R9 ;  /* 0x000008090200a986 */ /* 0x0003e2000c101904 */
[C---:B---3--:R-:W-:Y:S01]  /*05f0*/  @!P0 IADD3 R5, PT, PT, R0.reuse, R5, RZ ;  /* 0x0000000500058210 */ /* 0x048fe20007ffe0ff */
[----:B------:R-:W-:-:S04]  /*0600*/  VIADD R0, R0, 0x4 ;  /* 0x0000000400007836 */ /* 0x000fc80000000000 */
[----:B------:R1:W-:Y:S01]  /*0610*/  @!P0 STG.E desc[UR4][R2.64], R5 ;  /* 0x0000000502008986 */ /* 0x0003e2000c101904 */
[----:B0-----:R-:W-:-:S05]  /*0620*/  @!P3 IMAD.IADD R11, R11, 0x1, R10 ;  /* 0x000000010b0bb824 */ /* 0x001fca00078e020a */
[----:B------:R1:W-:Y:S02]  /*0630*/  @!P3 STG.E desc[UR4][R2.64+0xc], R11 ;  /* 0x00000c0b0200b986 */ /* 0x0003e4000c101904 */
.L_x_2:
[----:B------:R-:W-:Y:S05]  /*0640*/  @!P4 EXIT ;  /* 0x000000000000c94d */ /* 0x000fea0003800000 */
[----:B-1-3--:R-:W0:Y:S01]  /*0650*/  LDC R11, c[0x0][0x388] ;  /* 0x0000e200ff0b7b82 */ /* 0x00ae220000000800 */
[----:B------:R-:W-:-:S13]  /*0660*/  ISETP.NE.AND P0, PT, R12, 0x1, PT ;  /* 0x000000010c00780c */ /* 0x000fda0003f05270 */
[----:B------:R-:W-:Y:S05]  /*0670*/  @!P0 BRA `(.L_x_3) ;  /* 0x00000000003c8947 */ /* 0x000fea0003800000 */
[----:B------:R-:W1:Y:S01]  /*0680*/  LDCU UR6, c[0x0][0x388] ;  /* 0x00007100ff0677ac */ /* 0x000e620008000800 */
[C---:B------:R-:W-:Y:S01]  /*0690*/  IADD3 R4, PT, PT, R0.reuse, 0x1, RZ ;  /* 0x0000000100047810 */ /* 0x040fe20007ffe0ff */
[----:B------:R-:W-:-:S04]  /*06a0*/  IMAD.SHL.U32 R3, R0, 0x4, RZ ;  /* 0x0000000400037824 */ /* 0x000fc800078e00ff */
[----:B------:R-:W-:Y:S01]  /*06b0*/  IMAD.SHL.U32 R2, R4, 0x4, RZ ;  /* 0x0000000404027824 */ /* 0x000fe200078e00ff */
[----:B-1----:R-:W-:-:S04]  /*06c0*/  ISETP.GE.U32.AND P1, PT, R3, UR6, PT ;  /* 0x0000000603007c0c */ /* 0x002fc8000bf26070 */
[----:B------:R-:W-:Y:S02]  /*06d0*/  ISETP.GE.U32.AND P0, PT, R2, UR6, PT ;  /* 0x0000000602007c0c */ /* 0x000fe4000bf06070 */
[----:B------:R-:W1:Y:S08]  /*06e0*/  LDC.64 R2, c[0x0][0x380] ;  /* 0x0000e000ff027b82 */ /* 0x000e700000000a00 */
[----:B------:R-:W2:Y:S08]  /*06f0*/  @!P1 LDC R5, c[0x0][0x38c] ;  /* 0x0000e300ff059b82 */ /* 0x000eb00000000800 */
[----:B------:R-:W3:Y:S01]  /*0700*/  @!P0 LDC R9, c[0x0][0x38c] ;  /* 0x0000e300ff098b82 */ /* 0x000ee20000000800 */
[C---:B-1----:R-:W-:Y:S01]  /*0710*/  IMAD.WIDE.U32 R2, R0.reuse, 0x4, R2 ;  /* 0x0000000400027825 */ /* 0x042fe200078e0002 */
[----:B--2---:R-:W-:-:S03]  /*0720*/  @!P1 IADD3 R7, PT, PT, R0, R5, RZ ;  /* 0x0000000500079210 */ /* 0x004fc60007ffe0ff */
[----:B------:R-:W-:Y:S02]  /*0730*/  VIADD R0, R0, 0x2 ;  /* 0x0000000200007836 */ /* 0x000fe40000000000 */
[----:B------:R1:W-:Y:S01]  /*0740*/  @!P1 STG.E desc[UR4][R2.64], R7 ;  /* 0x0000000702009986 */ /* 0x0003e2000c101904 */
[----:B---3--:R-:W-:-:S05]  /*0750*/  @!P0 IMAD.IADD R5, R4, 0x1, R9 ;  /* 0x0000000104058824 */ /* 0x008fca00078e0209 */
[----:B------:R1:W-:Y:S02]  /*0760*/  @!P0 STG.E desc[UR4][R2.64+0x4], R5 ;  /* 0x0000040502008986 */ /* 0x0003e4000c101904 */
.L_x_3:
[----:B-1----:R-:W-:Y:S02]  /*0770*/  SHF.L.U32 R2, R0, 0x2, RZ ;  /* 0x0000000200027819 */ /* 0x002fe400000006ff */
[----:B------:R-:W-:Y:S02]  /*0780*/  LOP3.LUT R6, R6, 0x1, RZ, 0xc0, !PT ;  /* 0x0000000106067812 */ /* 0x000fe400078ec0ff */
[----:B0-----:R-:W-:-:S04]  /*0790*/  ISETP.GE.U32.AND P0, PT, R2, R11, PT ;  /* 0x0000000b0200720c */ /* 0x001fc80003f06070 */
[----:B------:R-:W-:-:S13]  /*07a0*/  ISETP.NE.U32.OR P0, PT, R6, 0x1, P0 ;  /* 0x000000010600780c */ /* 0x000fda0000705470 */
[----:B------:R-:W-:Y:S05]  /*07b0*/  @P0 EXIT ;  /* 0x000000000000094d */ /* 0x000fea0003800000 */
[----:B------:R-:W0:Y:S01]  /*07c0*/  LDC.64 R2, c[0x0][0x380] ;  /* 0x0000e000ff027b82 */ /* 0x000e220000000a00 */
[----:B------:R-:W1:Y:S02]  /*07d0*/  LDCU UR6, c[0x0][0x38c] ;  /* 0x00007180ff0677ac */ /* 0x000e640008000800 */
[C---:B-1----:R-:W-:Y:S02]  /*07e0*/  VIADD R5, R0.reuse, UR6 ;  /* 0x0000000600057c36 */ /* 0x042fe40008000000 */
[----:B0-----:R-:W-:-:S05]  /*07f0*/  IMAD.WIDE.U32 R2, R0, 0x4, R2 ;  /* 0x0000000400027825 */ /* 0x001fca00078e0002 */
[----:B------:R-:W-:Y:S01]  /*0800*/  STG.E desc[UR4][R2.64], R5 ;  /* 0x0000000502007986 */ /* 0x000fe2000c101904 */
[----:B------:R-:W-:Y:S05]  /*0810*/  EXIT ;  /* 0x000000000000794d */ /* 0x000fea0003800000 */
.L_x_4:
[----:B------:R-:W-:-:S00]  /*0820*/  BRA `(.L_x_4) ;  /* 0xfffffffc00fc7947 */ /* 0x000fc0000383ffff */
[----:B------:R-:W-:-:S00]  /*0830*/  NOP ;  /* 0x0000000000007918 */ /* 0x000fc00000000000 */
        /* <DEDUP_REMOVED lines=12> */
.L_x_5:


//--------------------- .nv.shared.reserved.0     --------------------------
	.section	.nv.shared.reserved.0,"aw",@nobits
	.weak		__nv_reservedSMEM_offset_0_alias
	.size		__nv_reservedSMEM_offset_0_alias, 0, 64
	.other		__nv_reservedSMEM_offset_0_alias,@"STO_CUDA_RESERVED_SHARED STV_DEFAULT"
__nv_reservedSMEM_offset_0_alias:
	.zero		0
	.zero		64


//--------------------- .nv.constant0._Z4loopPjjj --------------------------
	.section	.nv.constant0._Z4loopPjjj,"a",@progbits
	.sectionflags	@""
	.align	4
.nv.constant0._Z4loopPjjj:
	.zero		912


//--------------------- SYMBOLS --------------------------

	.type		.nv.reservedSmem.offset0,@object
	.size		.nv.reservedSmem.offset0,0x4
